	.headerflags	@"EF_CUDA_TEXMODE_UNIFIED EF_CUDA_64BIT_ADDRESS EF_CUDA_ACCELERATORS EF_CUDA_SM90 EF_CUDA_VIRTUAL_SM(EF_CUDA_SM90)"
	.elftype	@"ET_EXEC"


//--------------------- .nv.info                  --------------------------
	.section	.nv.info,"",@"SHT_CUDA_INFO"
	.align	4


	//----- nvinfo : EIATTR_REGCOUNT
	.align		4
        /*0000*/ 	.byte	0x04, 0x2f
        /*0002*/ 	.short	(.L_3 - .L_2)
	.align		4
.L_2:
        /*0004*/ 	.word	index@(triton_poi_fused__native_batch_norm_legit_no_training_convolution_27)
        /*0008*/ 	.word	0x00000017


	//----- nvinfo : EIATTR_MIN_STACK_SIZE
	.align		4
.L_3:
        /*000c*/ 	.byte	0x04, 0x12
        /*000e*/ 	.short	(.L_5 - .L_4)
	.align		4
.L_4:
        /*0010*/ 	.word	index@(triton_poi_fused__native_batch_norm_legit_no_training_convolution_27)
        /*0014*/ 	.word	0x00000000


	//----- nvinfo : EIATTR_FRAME_SIZE
	.align		4
.L_5:
        /*0018*/ 	.byte	0x04, 0x11
        /*001a*/ 	.short	(.L_7 - .L_6)
	.align		4
.L_6:
        /*001c*/ 	.word	index@(triton_poi_fused__native_batch_norm_legit_no_training_convolution_27)
        /*0020*/ 	.word	0x00000000


	//----- nvinfo : EIATTR_MIN_STACK_SIZE
	.align		4
.L_7:
        /*0024*/ 	.byte	0x04, 0x12
        /*0026*/ 	.short	(.L_9 - .L_8)
	.align		4
.L_8:
        /*0028*/ 	.word	index@(triton_poi_fused__native_batch_norm_legit_no_training_convolution_27)
        /*002c*/ 	.word	0x00000000
.L_9:


//--------------------- .nv.info.triton_poi_fused__native_batch_norm_legit_no_training_convolution_27 --------------------------
	.section	.nv.info.triton_poi_fused__native_batch_norm_legit_no_training_convolution_27,"",@"SHT_CUDA_INFO"
	.sectionflags	@""
	.align	4


	//----- nvinfo : EIATTR_CUDA_API_VERSION
	.align		4
        /*0000*/ 	.byte	0x04, 0x37
        /*0002*/ 	.short	(.L_11 - .L_10)
.L_10:
        /*0004*/ 	.word	0x0000007c


	//----- nvinfo : EIATTR_KPARAM_INFO
	.align		4
.L_11:
        /*0008*/ 	.byte	0x04, 0x17
        /*000a*/ 	.short	(.L_13 - .L_12)
.L_12:
        /*000c*/ 	.word	0x00000000
        /*0010*/ 	.short	0x0007
        /*0012*/ 	.short	0x0038
        /*0014*/ 	.byte	0x00, 0xf0, 0x11, 0x00


	//----- nvinfo : EIATTR_KPARAM_INFO
	.align		4
.L_13:
        /*0018*/ 	.byte	0x04, 0x17
        /*001a*/ 	.short	(.L_15 - .L_14)
.L_14:
        /*001c*/ 	.word	0x00000000
        /*0020*/ 	.short	0x0006
        /*0022*/ 	.short	0x0030
        /*0024*/ 	.byte	0x00, 0xf4, 0x21, 0x00


	//----- nvinfo : EIATTR_KPARAM_INFO
	.align		4
.L_15:
        /*0028*/ 	.byte	0x04, 0x17
        /*002a*/ 	.short	(.L_17 - .L_16)
.L_16:
        /*002c*/ 	.word	0x00000000
        /*0030*/ 	.short	0x0005
        /*0032*/ 	.short	0x0028
        /*0034*/ 	.byte	0x00, 0xf4, 0x21, 0x00


	//----- nvinfo : EIATTR_KPARAM_INFO
	.align		4
.L_17:
        /*0038*/ 	.byte	0x04, 0x17
        /*003a*/ 	.short	(.L_19 - .L_18)
.L_18:
        /*003c*/ 	.word	0x00000000
        /*0040*/ 	.short	0x0004
        /*0042*/ 	.short	0x0020
        /*0044*/ 	.byte	0x00, 0xf4, 0x21, 0x00


	//----- nvinfo : EIATTR_KPARAM_INFO
	.align		4
.L_19:
        /*0048*/ 	.byte	0x04, 0x17
        /*004a*/ 	.short	(.L_21 - .L_20)
.L_20:
        /*004c*/ 	.word	0x00000000
        /*0050*/ 	.short	0x0003
        /*0052*/ 	.short	0x0018
        /*0054*/ 	.byte	0x00, 0xf4, 0x21, 0x00


	//----- nvinfo : EIATTR_KPARAM_INFO
	.align		4
.L_21:
        /*0058*/ 	.byte	0x04, 0x17
        /*005a*/ 	.short	(.L_23 - .L_22)
.L_22:
        /*005c*/ 	.word	0x00000000
        /*0060*/ 	.short	0x0002
        /*0062*/ 	.short	0x0010
        /*0064*/ 	.byte	0x00, 0xf4, 0x21, 0x00


	//----- nvinfo : EIATTR_KPARAM_INFO
	.align		4
.L_23:
        /*0068*/ 	.byte	0x04, 0x17
        /*006a*/ 	.short	(.L_25 - .L_24)
.L_24:
        /*006c*/ 	.word	0x00000000
        /*0070*/ 	.short	0x0001
        /*0072*/ 	.short	0x0008
        /*0074*/ 	.byte	0x00, 0xf4, 0x21, 0x00


	//----- nvinfo : EIATTR_KPARAM_INFO
	.align		4
.L_25:
        /*0078*/ 	.byte	0x04, 0x17
        /*007a*/ 	.short	(.L_27 - .L_26)
.L_26:
        /*007c*/ 	.word	0x00000000
        /*0080*/ 	.short	0x0000
        /*0082*/ 	.short	0x0000
        /*0084*/ 	.byte	0x00, 0xf4, 0x21, 0x00


	//----- nvinfo : EIATTR_SPARSE_MMA_MASK
	.align		4
.L_27:
        /*0088*/ 	.byte	0x03, 0x50
        /*008a*/ 	.short	0x0000


	//----- nvinfo : EIATTR_MAXREG_COUNT
	.align		4
        /*008c*/ 	.byte	0x03, 0x1b
        /*008e*/ 	.short	0x00ff


	//----- nvinfo : EIATTR_EXIT_INSTR_OFFSETS
	.align		4
        /*0090*/ 	.byte	0x04, 0x1c
        /*0092*/ 	.short	(.L_29 - .L_28)


	//   ....[0]....
.L_28:
        /*0094*/ 	.word	0x000003f0


	//----- nvinfo : EIATTR_REQNTID
	.align		4
.L_29:
        /*0098*/ 	.byte	0x04, 0x10
        /*009a*/ 	.short	(.L_31 - .L_30)
.L_30:
        /*009c*/ 	.word	0x00000080
        /*00a0*/ 	.word	0x00000001
        /*00a4*/ 	.word	0x00000001


	//----- nvinfo : EIATTR_CBANK_PARAM_SIZE
	.align		4
.L_31:
        /*00a8*/ 	.byte	0x03, 0x19
        /*00aa*/ 	.short	0x003c


	//----- nvinfo : EIATTR_PARAM_CBANK
	.align		4
        /*00ac*/ 	.byte	0x04, 0x0a
        /*00ae*/ 	.short	(.L_33 - .L_32)
	.align		4
.L_32:
        /*00b0*/ 	.word	index@(.nv.constant0.triton_poi_fused__native_batch_norm_legit_no_training_convolution_27)
        /*00b4*/ 	.short	0x0210
        /*00b6*/ 	.short	0x003c


	//----- nvinfo : EIATTR_SW_WAR
	.align		4
.L_33:
        /*00b8*/ 	.byte	0x04, 0x36
        /*00ba*/ 	.short	(.L_35 - .L_34)
.L_34:
        /*00bc*/ 	.word	0x00000008
.L_35:


//--------------------- .nv.callgraph             --------------------------
	.section	.nv.callgraph,"",@"SHT_CUDA_CALLGRAPH"
	.align	4
	.sectionentsize	8
	.align		4
        /*0000*/ 	.word	0x00000000
	.align		4
        /*0004*/ 	.word	0xffffffff
	.align		4
        /*0008*/ 	.word	0x00000000
	.align		4
        /*000c*/ 	.word	0xfffffffe
	.align		4
        /*0010*/ 	.word	0x00000000
	.align		4
        /*0014*/ 	.word	0xfffffffd
	.align		4
        /*0018*/ 	.word	0x00000000
	.align		4
        /*001c*/ 	.word	0xfffffffc


//--------------------- .nv.constant4             --------------------------
	.section	.nv.constant4,"a",@progbits
	.align	8
	.align		8
.nv.constant4:
        /*0000*/ 	.dword	_$_str
	.align		8
        /*0008*/ 	.dword	_$_str_$_2


//--------------------- .text.triton_poi_fused__native_batch_norm_legit_no_training_convolution_27 --------------------------
	.section	.text.triton_poi_fused__native_batch_norm_legit_no_training_convolution_27,"ax",@progbits
	.align	128
        .global         triton_poi_fused__native_batch_norm_legit_no_training_convolution_27
        .type           triton_poi_fused__native_batch_norm_legit_no_training_convolution_27,@function
        .size           triton_poi_fused__native_batch_norm_legit_no_training_convolution_27,(.L_x_1 - triton_poi_fused__native_batch_norm_legit_no_training_convolution_27)
        .other          triton_poi_fused__native_batch_norm_legit_no_training_convolution_27,@"STO_CUDA_ENTRY STV_DEFAULT"
triton_poi_fused__native_batch_norm_legit_no_training_convolution_27:
.text.triton_poi_fused__native_batch_norm_legit_no_training_convolution_27:
[----:B------:R-:W-:Y:S01]  /*0000*/  LDC R1, c[0x0][0x28] ;  /* 0x00000a00ff017b82 */ /* 0x000fe20000000800 */
[----:B------:R-:W1:Y:S07]  /*0010*/  S2R R0, SR_TID.X ;  /* 0x0000000000007919 */ /* 0x000e6e0000002100 */
[----:B------:R-:W2:Y:S01]  /*0020*/  LDC.64 R6, c[0x0][0x228] ;  /* 0x00008a00ff067b82 */ /* 0x000ea20000000a00 */
[----:B------:R-:W-:Y:S01]  /*0030*/  ULDC.64 UR4, c[0x0][0x208] ;  /* 0x0000820000047ab9 */ /* 0x000fe20000000a00 */
[----:B------:R-:W3:Y:S06]  /*0040*/  S2R R5, SR_CTAID.X ;  /* 0x0000000000057919 */ /* 0x000eec0000002500 */
[----:B------:R-:W4:Y:S08]  /*0050*/  LDC.64 R12, c[0x0][0x218] ;  /* 0x00008600ff0c7b82 */ /* 0x000f300000000a00 */
[----:B------:R-:W5:Y:S08]  /*0060*/  LDC.64 R14, c[0x0][0x220] ;  /* 0x00008800ff0e7b82 */ /* 0x000f700000000a00 */
[----:B------:R-:W5:Y:S01]  /*0070*/  LDC.64 R10, c[0x0][0x238] ;  /* 0x00008e00ff0a7b82 */ /* 0x000f620000000a00 */
[----:B-1----:R-:W-:-:S07]  /*0080*/  SHF.L.U32 R0, R0, 0x1, RZ ;  /* 0x0000000100007819 */ /* 0x002fce00000006ff */
[----:B------:R-:W1:Y:S01]  /*0090*/  LDC.64 R16, c[0x0][0x230] ;  /* 0x00008c00ff107b82 */ /* 0x000e620000000a00 */
[----:B---3--:R-:W-:Y:S02]  /*00a0*/  SHF.R.S32.HI R3, RZ, 0x17, R5 ;  /* 0x00000017ff037819 */ /* 0x008fe40000011405 */
[----:B------:R-:W-:Y:S02]  /*00b0*/  LOP3.LUT R0, R0, 0xfe, RZ, 0xc0, !PT ;  /* 0x000000fe00007812 */ /* 0x000fe400078ec0ff */
[----:B------:R-:W-:Y:S02]  /*00c0*/  SGXT R3, R3, 0x1 ;  /* 0x000000010303781a */ /* 0x000fe40000000200 */
[----:B------:R-:W-:-:S04]  /*00d0*/  LEA R0, R5, R0, 0x8 ;  /* 0x0000000005007211 */ /* 0x000fc800078e40ff */
[----:B------:R-:W-:-:S04]  /*00e0*/  LEA.HI R3, R3, R0, RZ, 0xa ;  /* 0x0000000003037211 */ /* 0x000fc800078f50ff */
[----:B------:R-:W-:-:S04]  /*00f0*/  LOP3.LUT R3, R3, 0xfffffc00, RZ, 0xc0, !PT ;  /* 0xfffffc0003037812 */ /* 0x000fc800078ec0ff */
[----:B------:R-:W-:Y:S02]  /*0100*/  IADD3 R8, R0, -R3, RZ ;  /* 0x8000000300087210 */ /* 0x000fe40007ffe0ff */
[----:B------:R-:W3:Y:S03]  /*0110*/  LDC.64 R2, c[0x0][0x210] ;  /* 0x00008400ff027b82 */ /* 0x000ee60000000a00 */
[----:B--2---:R-:W-:-:S06]  /*0120*/  IMAD.WIDE R6, R8, 0x4, R6 ;  /* 0x0000000408067825 */ /* 0x004fcc00078e0206 */
[----:B------:R-:W2:Y:S01]  /*0130*/  LDG.E.EL.64 R6, desc[UR4][R6.64] ;  /* 0x0000000406067981 */ /* 0x000ea2000c2e1b00 */
[----:B----4-:R-:W-:-:S04]  /*0140*/  IMAD.WIDE R12, R8, 0x4, R12 ;  /* 0x00000004080c7825 */ /* 0x010fc800078e020c */
[C---:B-----5:R-:W-:Y:S02]  /*0150*/  IMAD.WIDE R14, R8.reuse, 0x4, R14 ;  /* 0x00000004080e7825 */ /* 0x060fe400078e020e */
[----:B------:R-:W4:Y:S02]  /*0160*/  LDG.E.EL.64 R12, desc[UR4][R12.64] ;  /* 0x000000040c0c7981 */ /* 0x000f24000c2e1b00 */
[----:B0-----:R-:W-:Y:S02]  /*0170*/  IMAD.WIDE R10, R8, 0x4, R10 ;  /* 0x00000004080a7825 */ /* 0x001fe400078e020a */
[----:B------:R-:W5:Y:S02]  /*0180*/  LDG.E.EL.64 R14, desc[UR4][R14.64] ;  /* 0x000000040e0e7981 */ /* 0x000f64000c2e1b00 */
[----:B---3--:R-:W-:Y:S02]  /*0190*/  IMAD.WIDE R2, R0, 0x4, R2 ;  /* 0x0000000400027825 */ /* 0x008fe400078e0202 */
[----:B------:R-:W3:Y:S04]  /*01a0*/  LDG.E.EL.64 R10, desc[UR4][R10.64] ;  /* 0x000000040a0a7981 */ /* 0x000ee8000c2e1b00 */
[----:B------:R-:W4:Y:S01]  /*01b0*/  LDG.E.64 R4, desc[UR4][R2.64] ;  /* 0x0000000402047981 */ /* 0x000f22000c1e1b00 */
[----:B-1----:R-:W-:-:S05]  /*01c0*/  IMAD.WIDE R16, R8, 0x4, R16 ;  /* 0x0000000408107825 */ /* 0x002fca00078e0210 */
[----:B------:R0:W3:Y:S02]  /*01d0*/  LDG.E.EL.64 R8, desc[UR4][R16.64] ;  /* 0x0000000410087981 */ /* 0x0000e4000c2e1b00 */
[----:B0-----:R-:W-:Y:S01]  /*01e0*/  HFMA2.MMA R17, -RZ, RZ, 1.625, 0 ;  /* 0x3e800000ff117435 */ /* 0x001fe200000001ff */
[----:B--2---:R-:W-:Y:S01]  /*01f0*/  FADD R6, R6, 9.9999997473787516356e-06 ;  /* 0x3727c5ac06067421 */ /* 0x004fe20000000000 */
[----:B------:R-:W-:-:S03]  /*0200*/  FADD R18, R7, 9.9999997473787516356e-06 ;  /* 0x3727c5ac07127421 */ /* 0x000fc60000000000 */
[----:B------:R0:W1:Y:S08]  /*0210*/  MUFU.SQRT R19, R6 ;  /* 0x0000000600137308 */ /* 0x0000700000002000 */
[----:B------:R-:W2:Y:S01]  /*0220*/  MUFU.SQRT R20, R18 ;  /* 0x0000001200147308 */ /* 0x000ea20000002000 */
[----:B0-----:R-:W0:Y:S01]  /*0230*/  LDC.64 R6, c[0x0][0x240] ;  /* 0x00009000ff067b82 */ /* 0x001e220000000a00 */
[----:B-1----:R-:W-:-:S02]  /*0240*/  FSETP.GT.AND P0, PT, R19, 8.50705917302346158658e+37, PT ;  /* 0x7e8000001300780b */ /* 0x002fc40003f04000 */
[----:B------:R-:W-:Y:S02]  /*0250*/  FSETP.GEU.AND P2, PT, R19, 1.175494350822287508e-38, PT ;  /* 0x008000001300780b */ /* 0x000fe40003f4e000 */
[C---:B--2---:R-:W-:Y:S02]  /*0260*/  FSETP.GT.AND P1, PT, R20.reuse, 8.50705917302346158658e+37, PT ;  /* 0x7e8000001400780b */ /* 0x044fe40003f24000 */
[----:B------:R-:W-:-:S07]  /*0270*/  FSETP.GEU.AND P3, PT, R20, 1.175494350822287508e-38, PT ;  /* 0x008000001400780b */ /* 0x000fce0003f6e000 */
[----:B------:R-:W-:-:S04]  /*0280*/  @P0 FMUL R19, R19, 0.25 ;  /* 0x3e80000013130820 */ /* 0x000fc80000400000 */
[----:B------:R-:W-:Y:S01]  /*0290*/  @!P2 FMUL R19, R19, 16777216 ;  /* 0x4b8000001313a820 */ /* 0x000fe20000400000 */
[----:B------:R-:W-:-:S04]  /*02a0*/  @P1 FMUL R20, R20, 0.25 ;  /* 0x3e80000014141820 */ /* 0x000fc80000400000 */
[----:B------:R-:W-:Y:S01]  /*02b0*/  @!P3 FMUL R20, R20, 16777216 ;  /* 0x4b8000001414b820 */ /* 0x000fe20000400000 */
[----:B------:R-:W1:Y:S01]  /*02c0*/  MUFU.RCP R19, R19 ;  /* 0x0000001300137308 */ /* 0x000e620000001000 */
[----:B------:R-:W-:-:S07]  /*02d0*/  FSEL R16, R17, 1, P0 ;  /* 0x3f80000011107808 */ /* 0x000fce0000000000 */
[----:B------:R-:W2:Y:S01]  /*02e0*/  MUFU.RCP R20, R20 ;  /* 0x0000001400147308 */ /* 0x000ea20000001000 */
[----:B------:R-:W-:Y:S01]  /*02f0*/  FSEL R17, R17, 1, P1 ;  /* 0x3f80000011117808 */ /* 0x000fe20000800000 */
[----:B------:R-:W-:Y:S01]  /*0300*/  @!P2 FMUL R16, R16, 16777216 ;  /* 0x4b8000001010a820 */ /* 0x000fe20000400000 */
[----:B----4-:R-:W-:Y:S01]  /*0310*/  FADD R4, R4, R12 ;  /* 0x0000000c04047221 */ /* 0x010fe20000000000 */
[----:B------:R-:W-:Y:S02]  /*0320*/  FADD R5, R5, R13 ;  /* 0x0000000d05057221 */ /* 0x000fe40000000000 */
[----:B------:R-:W-:Y:S01]  /*0330*/  @!P3 FMUL R17, R17, 16777216 ;  /* 0x4b8000001111b820 */ /* 0x000fe20000400000 */
[----:B-1----:R-:W-:Y:S01]  /*0340*/  FMUL R19, R19, R16 ;  /* 0x0000001013137220 */ /* 0x002fe20000400000 */
[----:B-----5:R-:W-:Y:S01]  /*0350*/  FADD R14, -R14, R4 ;  /* 0x000000040e0e7221 */ /* 0x020fe20000000100 */
[----:B------:R-:W-:Y:S01]  /*0360*/  FADD R15, -R15, R5 ;  /* 0x000000050f0f7221 */ /* 0x000fe20000000100 */
[----:B--2---:R-:W-:-:S02]  /*0370*/  FMUL R12, R20, R17 ;  /* 0x00000011140c7220 */ /* 0x004fc40000400000 */
[----:B------:R-:W-:Y:S02]  /*0380*/  FMUL R19, R14, R19 ;  /* 0x000000130e137220 */ /* 0x000fe40000400000 */
[----:B------:R-:W-:Y:S01]  /*0390*/  FMUL R12, R15, R12 ;  /* 0x0000000c0f0c7220 */ /* 0x000fe20000400000 */
[----:B0-----:R-:W-:-:S04]  /*03a0*/  IMAD.WIDE R6, R0, 0x4, R6 ;  /* 0x0000000400067825 */ /* 0x001fc800078e0206 */
[----:B---3--:R-:W-:Y:S01]  /*03b0*/  FFMA R8, R8, R19, R10 ;  /* 0x0000001308087223 */ /* 0x008fe2000000000a */
[----:B------:R-:W-:Y:S01]  /*03c0*/  FFMA R9, R9, R12, R11 ;  /* 0x0000000c09097223 */ /* 0x000fe2000000000b */
[----:B------:R-:W-:Y:S04]  /*03d0*/  STG.E.64 desc[UR4][R2.64], R4 ;  /* 0x0000000402007986 */ /* 0x000fe8000c101b04 */
[----:B------:R-:W-:Y:S01]  /*03e0*/  STG.E.64 desc[UR4][R6.64], R8 ;  /* 0x0000000806007986 */ /* 0x000fe2000c101b04 */
[----:B------:R-:W-:Y:S05]  /*03f0*/  EXIT ;  /* 0x000000000000794d */ /* 0x000fea0003800000 */
.L_x_0:
[----:B------:R-:W-:-:S00]  /*0400*/  BRA `(.L_x_0) ;  /* 0xfffffffc00fc7947 */ /* 0x000fc0000383ffff */
[----:B------:R-:W-:-:S00]  /*0410*/  NOP ;  /* 0x0000000000007918 */ /* 0x000fc00000000000 */
        /* <DEDUP_REMOVED lines=14> */
.L_x_1:


//--------------------- .nv.global.init           --------------------------
	.section	.nv.global.init,"aw",@progbits
.nv.global.init:
	.type		_$_str,@object
	.size		_$_str,(_$_str_$_2 - _$_str)
_$_str:
        /*0000*/ 	.byte	0x5f, 0x5f, 0x43, 0x55, 0x44, 0x41, 0x5f, 0x46, 0x54, 0x5a, 0x00
	.type		_$_str_$_2,@object
	.size		_$_str_$_2,(.L_1 - _$_str_$_2)
_$_str_$_2:
        /*000b*/ 	.byte	0x5f, 0x5f, 0x43, 0x55, 0x44, 0x41, 0x5f, 0x50, 0x52, 0x45, 0x43, 0x5f, 0x53, 0x51, 0x52, 0x54
        /*001b*/ 	.byte	0x00
.L_1:


//--------------------- .nv.constant0.triton_poi_fused__native_batch_norm_legit_no_training_convolution_27 --------------------------
	.section	.nv.constant0.triton_poi_fused__native_batch_norm_legit_no_training_convolution_27,"a",@progbits
	.sectionflags	@""
	.align	4
.nv.constant0.triton_poi_fused__native_batch_norm_legit_no_training_convolution_27:
	.zero		588
